	.target	sm_90a

	.elftype	@"ET_EXEC"


//--------------------- .note.nv.tkinfo           --------------------------
	.section	.note.nv.tkinfo,"",@"SHT_NOTE"
	.sectionflags	@"SHF_NOTE_NV_TKINFO"
	.tkinfo
        /*0018*/ 	.word	0x00000002
        /*0030*/ 	.string	""
        /*0030*/ 	.string	"ptxas"
        /*0030*/ 	.string	"Cuda compilation tools, release 13.0, V13.0.88"
        /*0030*/ 	.string	"Build cuda_13.0.r13.0/compiler.36424714_0"
        /*0030*/ 	.string	"-arch sm_90a -m 64 "



//--------------------- .note.nv.cuinfo           --------------------------
	.section	.note.nv.cuinfo,"",@"SHT_NOTE"
	.sectionflags	@"SHF_NOTE_NV_CUINFO"
        /*0018*/ 	.short	0x0002
        /*001a*/ 	.short	0x005a
        /*001c*/ 	.short	0x0082
	.zero		2


//--------------------- .nv.info                  --------------------------
	.section	.nv.info,"",@"SHT_CUDA_INFO"
	.align	4


	//----- nvinfo : EIATTR_REGCOUNT
	.align		4
        /*0000*/ 	.byte	0x04, 0x2f
        /*0002*/ 	.short	(.L_29 - .L_28)
	.align		4
.L_28:
        /*0004*/ 	.word	index@(_Z19update_cache_kernelPK6__halfS1_PS_S2_iiiii)
        /*0008*/ 	.word	0x00000020


	//----- nvinfo : EIATTR_FRAME_SIZE
	.align		4
.L_29:
        /*000c*/ 	.byte	0x04, 0x11
        /*000e*/ 	.short	(.L_31 - .L_30)
	.align		4
.L_30:
        /*0010*/ 	.word	index@(_Z19update_cache_kernelPK6__halfS1_PS_S2_iiiii)
        /*0014*/ 	.word	0x00000000


	//----- nvinfo : EIATTR_MIN_STACK_SIZE
	.align		4
.L_31:
        /*0018*/ 	.byte	0x04, 0x12
        /*001a*/ 	.short	(.L_33 - .L_32)
	.align		4
.L_32:
        /*001c*/ 	.word	index@(_Z19update_cache_kernelPK6__halfS1_PS_S2_iiiii)
        /*0020*/ 	.word	0x00000000
.L_33:


//--------------------- .nv.compat                --------------------------
	.section	.nv.compat,"",@"SHT_CUDA_COMPAT_INFO"
	.align	4
        /*0000*/ 	.byte	0x02, 0x09, 0x01, 0x00, 0x02, 0x02, 0x01, 0x00, 0x02, 0x05, 0x05, 0x00, 0x03, 0x07, 0x01, 0x01
        /*0010*/ 	.byte	0x02, 0x03, 0x00, 0x00, 0x02, 0x06, 0x01, 0x00, 0x04, 0x0b, 0x08, 0x00, 0x00, 0x00, 0x00, 0x00
        /*0020*/ 	.byte	0x00, 0x00, 0x00, 0x00


//--------------------- .nv.info._Z19update_cache_kernelPK6__halfS1_PS_S2_iiiii --------------------------
	.section	.nv.info._Z19update_cache_kernelPK6__halfS1_PS_S2_iiiii,"",@"SHT_CUDA_INFO"
	.sectionflags	@""
	.align	4


	//----- nvinfo : EIATTR_CUDA_API_VERSION
	.align		4
        /*0000*/ 	.byte	0x04, 0x37
        /*0002*/ 	.short	(.L_35 - .L_34)
.L_34:
        /*0004*/ 	.word	0x00000082


	//----- nvinfo : EIATTR_KPARAM_INFO
	.align		4
.L_35:
        /*0008*/ 	.byte	0x04, 0x17
        /*000a*/ 	.short	(.L_37 - .L_36)
.L_36:
        /*000c*/ 	.word	0x00000000
        /*0010*/ 	.short	0x0008
        /*0012*/ 	.short	0x0030
        /*0014*/ 	.byte	0x00, 0xf0, 0x11, 0x00


	//----- nvinfo : EIATTR_KPARAM_INFO
	.align		4
.L_37:
        /*0018*/ 	.byte	0x04, 0x17
        /*001a*/ 	.short	(.L_39 - .L_38)
.L_38:
        /*001c*/ 	.word	0x00000000
        /*0020*/ 	.short	0x0007
        /*0022*/ 	.short	0x002c
        /*0024*/ 	.byte	0x00, 0xf0, 0x11, 0x00


	//----- nvinfo : EIATTR_KPARAM_INFO
	.align		4
.L_39:
        /*0028*/ 	.byte	0x04, 0x17
        /*002a*/ 	.short	(.L_41 - .L_40)
.L_40:
        /*002c*/ 	.word	0x00000000
        /*0030*/ 	.short	0x0006
        /*0032*/ 	.short	0x0028
        /*0034*/ 	.byte	0x00, 0xf0, 0x11, 0x00


	//----- nvinfo : EIATTR_KPARAM_INFO
	.align		4
.L_41:
        /*0038*/ 	.byte	0x04, 0x17
        /*003a*/ 	.short	(.L_43 - .L_42)
.L_42:
        /*003c*/ 	.word	0x00000000
        /*0040*/ 	.short	0x0005
        /*0042*/ 	.short	0x0024
        /*0044*/ 	.byte	0x00, 0xf0, 0x11, 0x00


	//----- nvinfo : EIATTR_KPARAM_INFO
	.align		4
.L_43:
        /*0048*/ 	.byte	0x04, 0x17
        /*004a*/ 	.short	(.L_45 - .L_44)
.L_44:
        /*004c*/ 	.word	0x00000000
        /*0050*/ 	.short	0x0004
        /*0052*/ 	.short	0x0020
        /*0054*/ 	.byte	0x00, 0xf0, 0x11, 0x00


	//----- nvinfo : EIATTR_KPARAM_INFO
	.align		4
.L_45:
        /*0058*/ 	.byte	0x04, 0x17
        /*005a*/ 	.short	(.L_47 - .L_46)
.L_46:
        /*005c*/ 	.word	0x00000000
        /*0060*/ 	.short	0x0003
        /*0062*/ 	.short	0x0018
        /*0064*/ 	.byte	0x00, 0xf0, 0x21, 0x00


	//----- nvinfo : EIATTR_KPARAM_INFO
	.align		4
.L_47:
        /*0068*/ 	.byte	0x04, 0x17
        /*006a*/ 	.short	(.L_49 - .L_48)
.L_48:
        /*006c*/ 	.word	0x00000000
        /*0070*/ 	.short	0x0002
        /*0072*/ 	.short	0x0010
        /*0074*/ 	.byte	0x00, 0xf0, 0x21, 0x00


	//----- nvinfo : EIATTR_KPARAM_INFO
	.align		4
.L_49:
        /*0078*/ 	.byte	0x04, 0x17
        /*007a*/ 	.short	(.L_51 - .L_50)
.L_50:
        /*007c*/ 	.word	0x00000000
        /*0080*/ 	.short	0x0001
        /*0082*/ 	.short	0x0008
        /*0084*/ 	.byte	0x00, 0xf0, 0x21, 0x00


	//----- nvinfo : EIATTR_KPARAM_INFO
	.align		4
.L_51:
        /*0088*/ 	.byte	0x04, 0x17
        /*008a*/ 	.short	(.L_53 - .L_52)
.L_52:
        /*008c*/ 	.word	0x00000000
        /*0090*/ 	.short	0x0000
        /*0092*/ 	.short	0x0000
        /*0094*/ 	.byte	0x00, 0xf0, 0x21, 0x00


	//----- nvinfo : EIATTR_SPARSE_MMA_MASK
	.align		4
.L_53:
        /*0098*/ 	.byte	0x03, 0x50
        /*009a*/ 	.short	0x0000


	//----- nvinfo : EIATTR_MAXREG_COUNT
	.align		4
        /*009c*/ 	.byte	0x03, 0x1b
        /*009e*/ 	.short	0x00ff


	//----- nvinfo : EIATTR_MERCURY_ISA_VERSION
	.align		4
        /*00a0*/ 	.byte	0x03, 0x5f
        /*00a2*/ 	.short	0x0101


	//----- nvinfo : EIATTR_EXIT_INSTR_OFFSETS
	.align		4
        /*00a4*/ 	.byte	0x04, 0x1c
        /*00a6*/ 	.short	(.L_55 - .L_54)


	//   ....[0]....
.L_54:
        /*00a8*/ 	.word	0x00000110


	//   ....[1]....
        /*00ac*/ 	.word	0x00000430


	//----- nvinfo : EIATTR_CBANK_PARAM_SIZE
	.align		4
.L_55:
        /*00b0*/ 	.byte	0x03, 0x19
        /*00b2*/ 	.short	0x0034


	//----- nvinfo : EIATTR_PARAM_CBANK
	.align		4
        /*00b4*/ 	.byte	0x04, 0x0a
        /*00b6*/ 	.short	(.L_57 - .L_56)
	.align		4
.L_56:
        /*00b8*/ 	.word	index@(.nv.constant0._Z19update_cache_kernelPK6__halfS1_PS_S2_iiiii)
        /*00bc*/ 	.short	0x0210
        /*00be*/ 	.short	0x0034


	//----- nvinfo : EIATTR_SW_WAR
	.align		4
.L_57:
        /*00c0*/ 	.byte	0x04, 0x36
        /*00c2*/ 	.short	(.L_59 - .L_58)
.L_58:
        /*00c4*/ 	.word	0x00000008
.L_59:


//--------------------- .nv.callgraph             --------------------------
	.section	.nv.callgraph,"",@"SHT_CUDA_CALLGRAPH"
	.align	4
	.sectionentsize	8
	.align		4
        /*0000*/ 	.word	0x00000000
	.align		4
        /*0004*/ 	.word	0xffffffff
	.align		4
        /*0008*/ 	.word	0x00000000
	.align		4
        /*000c*/ 	.word	0xfffffffe
	.align		4
        /*0010*/ 	.word	0x00000000
	.align		4
        /*0014*/ 	.word	0xfffffffd
	.align		4
        /*0018*/ 	.word	0x00000000
	.align		4
        /*001c*/ 	.word	0xfffffffc


//--------------------- .nv.constant4             --------------------------
	.section	.nv.constant4,"a",@progbits
	.align	8
	.align		8
.nv.constant4:
        /*0000*/ 	.dword	_ZN39_INTERNAL_9ddcbd74_9_q_attn_cu_7f882fc14cuda3std3__45__cpo5beginE
	.align		8
        /*0008*/ 	.dword	_ZN39_INTERNAL_9ddcbd74_9_q_attn_cu_7f882fc14cuda3std3__45__cpo3endE
	.align		8
        /*0010*/ 	.dword	_ZN39_INTERNAL_9ddcbd74_9_q_attn_cu_7f882fc14cuda3std3__45__cpo6cbeginE
	.align		8
        /*0018*/ 	.dword	_ZN39_INTERNAL_9ddcbd74_9_q_attn_cu_7f882fc14cuda3std3__45__cpo4cendE
	.align		8
        /*0020*/ 	.dword	_ZN39_INTERNAL_9ddcbd74_9_q_attn_cu_7f882fc14cuda3std3__45__cpo6rbeginE
	.align		8
        /*0028*/ 	.dword	_ZN39_INTERNAL_9ddcbd74_9_q_attn_cu_7f882fc14cuda3std3__45__cpo4rendE
	.align		8
        /*0030*/ 	.dword	_ZN39_INTERNAL_9ddcbd74_9_q_attn_cu_7f882fc14cuda3std3__45__cpo7crbeginE
	.align		8
        /*0038*/ 	.dword	_ZN39_INTERNAL_9ddcbd74_9_q_attn_cu_7f882fc14cuda3std3__45__cpo5crendE
	.align		8
        /*0040*/ 	.dword	_ZN39_INTERNAL_9ddcbd74_9_q_attn_cu_7f882fc14cuda3std3__441_GLOBAL__N__9ddcbd74_9_q_attn_cu_7f882fc16ignoreE
	.align		8
        /*0048*/ 	.dword	_ZN39_INTERNAL_9ddcbd74_9_q_attn_cu_7f882fc14cuda3std3__419piecewise_constructE
	.align		8
        /*0050*/ 	.dword	_ZN39_INTERNAL_9ddcbd74_9_q_attn_cu_7f882fc14cuda3std3__48in_placeE
	.align		8
        /*0058*/ 	.dword	_ZN39_INTERNAL_9ddcbd74_9_q_attn_cu_7f882fc14cuda3std3__420unreachable_sentinelE
	.align		8
        /*0060*/ 	.dword	_ZN39_INTERNAL_9ddcbd74_9_q_attn_cu_7f882fc14cuda3std6ranges3__45__cpo4swapE
	.align		8
        /*0068*/ 	.dword	_ZN39_INTERNAL_9ddcbd74_9_q_attn_cu_7f882fc14cuda3std6ranges3__45__cpo9iter_moveE
	.align		8
        /*0070*/ 	.dword	_ZN39_INTERNAL_9ddcbd74_9_q_attn_cu_7f882fc14cuda3std6ranges3__45__cpo5beginE
	.align		8
        /*0078*/ 	.dword	_ZN39_INTERNAL_9ddcbd74_9_q_attn_cu_7f882fc14cuda3std6ranges3__45__cpo3endE
	.align		8
        /*0080*/ 	.dword	_ZN39_INTERNAL_9ddcbd74_9_q_attn_cu_7f882fc14cuda3std6ranges3__45__cpo6cbeginE
	.align		8
        /*0088*/ 	.dword	_ZN39_INTERNAL_9ddcbd74_9_q_attn_cu_7f882fc14cuda3std6ranges3__45__cpo4cendE
	.align		8
        /*0090*/ 	.dword	_ZN39_INTERNAL_9ddcbd74_9_q_attn_cu_7f882fc14cuda3std6ranges3__45__cpo7advanceE
	.align		8
        /*0098*/ 	.dword	_ZN39_INTERNAL_9ddcbd74_9_q_attn_cu_7f882fc14cuda3std6ranges3__45__cpo9iter_swapE
	.align		8
        /*00a0*/ 	.dword	_ZN39_INTERNAL_9ddcbd74_9_q_attn_cu_7f882fc14cuda3std6ranges3__45__cpo4nextE
	.align		8
        /*00a8*/ 	.dword	_ZN39_INTERNAL_9ddcbd74_9_q_attn_cu_7f882fc14cuda3std6ranges3__45__cpo4prevE
	.align		8
        /*00b0*/ 	.dword	_ZN39_INTERNAL_9ddcbd74_9_q_attn_cu_7f882fc14cuda3std6ranges3__45__cpo4dataE
	.align		8
        /*00b8*/ 	.dword	_ZN39_INTERNAL_9ddcbd74_9_q_attn_cu_7f882fc14cuda3std6ranges3__45__cpo5cdataE
	.align		8
        /*00c0*/ 	.dword	_ZN39_INTERNAL_9ddcbd74_9_q_attn_cu_7f882fc14cuda3std6ranges3__45__cpo4sizeE
	.align		8
        /*00c8*/ 	.dword	_ZN39_INTERNAL_9ddcbd74_9_q_attn_cu_7f882fc14cuda3std6ranges3__45__cpo5ssizeE
	.align		8
        /*00d0*/ 	.dword	_ZN39_INTERNAL_9ddcbd74_9_q_attn_cu_7f882fc14cuda3std6ranges3__45__cpo8distanceE
	.align		8
        /*00d8*/ 	.dword	_ZN39_INTERNAL_9ddcbd74_9_q_attn_cu_7f882fc16thrust23THRUST_300001_SM_900_NS6system6detail10sequential3seqE


//--------------------- .text._Z19update_cache_kernelPK6__halfS1_PS_S2_iiiii --------------------------
	.section	.text._Z19update_cache_kernelPK6__halfS1_PS_S2_iiiii,"ax",@progbits
	.align	128
        .global         _Z19update_cache_kernelPK6__halfS1_PS_S2_iiiii
        .type           _Z19update_cache_kernelPK6__halfS1_PS_S2_iiiii,@function
        .size           _Z19update_cache_kernelPK6__halfS1_PS_S2_iiiii,(.L_x_1 - _Z19update_cache_kernelPK6__halfS1_PS_S2_iiiii)
        .other          _Z19update_cache_kernelPK6__halfS1_PS_S2_iiiii,@"STO_CUDA_ENTRY STV_DEFAULT"
_Z19update_cache_kernelPK6__halfS1_PS_S2_iiiii:
.text._Z19update_cache_kernelPK6__halfS1_PS_S2_iiiii:
[----:B------:R-:W-:Y:S01]  /*0000*/  LDC R1, c[0x0][0x28] ;  /* 0x00000a00ff017b82 */ /* 0x000fe20000000800 */
[----:B------:R-:W0:Y:S07]  /*0010*/  S2R R13, SR_CTAID.X ;  /* 0x00000000000d7919 */ /* 0x000e2e0000002500 */
[----:B------:R-:W1:Y:S01]  /*0020*/  S2UR UR4, SR_CTAID.Y ;  /* 0x00000000000479c3 */ /* 0x000e620000002600 */
[----:B------:R-:W0:Y:S01]  /*0030*/  S2R R0, SR_TID.X ;  /* 0x0000000000007919 */ /* 0x000e220000002100 */
[----:B------:R-:W1:Y:S06]  /*0040*/  S2R R12, SR_TID.Y ;  /* 0x00000000000c7919 */ /* 0x000e6c0000002200 */
[----:B------:R-:W2:Y:S01]  /*0050*/  LDC.64 R2, c[0x0][0x230] ;  /* 0x00008c00ff027b82 */ /* 0x000ea20000000a00 */
[----:B------:R-:W3:Y:S01]  /*0060*/  S2R R14, SR_CTAID.Z ;  /* 0x00000000000e7919 */ /* 0x000ee20000002700 */
[----:B------:R-:W3:Y:S01]  /*0070*/  S2R R5, SR_TID.Z ;  /* 0x0000000000057919 */ /* 0x000ee20000002300 */
[----:B0-----:R-:W-:-:S02]  /*0080*/  LEA R13, R13, R0, 0x5 ;  /* 0x000000000d0d7211 */ /* 0x001fc400078e28ff */
[----:B-1----:R-:W-:Y:S01]  /*0090*/  IADD3 R12, R12, UR4, RZ ;  /* 0x000000040c0c7c10 */ /* 0x002fe2000fffe0ff */
[----:B------:R-:W-:Y:S01]  /*00a0*/  ULDC UR4, c[0x0][0x238] ;  /* 0x00008e0000047ab9 */ /* 0x000fe20000000800 */
[----:B------:R-:W-:Y:S02]  /*00b0*/  SHF.L.U32 R13, R13, 0x1, RZ ;  /* 0x000000010d0d7819 */ /* 0x000fe400000006ff */
[----:B------:R-:W-:Y:S02]  /*00c0*/  ISETP.GE.AND P0, PT, R12, UR4, PT ;  /* 0x000000040c007c0c */ /* 0x000fe4000bf06270 */
[----:B---3--:R-:W-:Y:S02]  /*00d0*/  LEA R14, R14, R5, 0x2 ;  /* 0x000000050e0e7211 */ /* 0x008fe400078e10ff */
[----:B--2---:R-:W-:Y:S02]  /*00e0*/  ISETP.GE.OR P0, PT, R13, R2, P0 ;  /* 0x000000020d00720c */ /* 0x004fe40000706670 */
[----:B------:R-:W-:-:S04]  /*00f0*/  SHF.L.U32 R14, R14, 0x2, RZ ;  /* 0x000000020e0e7819 */ /* 0x000fc800000006ff */
[----:B------:R-:W-:-:S13]  /*0100*/  ISETP.GE.OR P0, PT, R14, R3, P0 ;  /* 0x000000030e00720c */ /* 0x000fda0000706670 */
[----:B------:R-:W-:Y:S05]  /*0110*/  @P0 EXIT ;  /* 0x000000000000094d */ /* 0x000fea0003800000 */
[----:B------:R-:W0:Y:S01]  /*0120*/  LDC.64 R16, c[0x0][0x210] ;  /* 0x00008400ff107b82 */ /* 0x000e220000000a00 */
[----:B------:R-:W-:Y:S01]  /*0130*/  IMAD R3, R12, R3, R14 ;  /* 0x000000030c037224 */ /* 0x000fe200078e020e */
[-C--:B------:R-:W-:Y:S01]  /*0140*/  LEA.HI R0, R2, R2.reuse, RZ, 0x1 ;  /* 0x0000000202007211 */ /* 0x080fe200078f08ff */
[----:B------:R-:W-:Y:S01]  /*0150*/  ULDC.64 UR4, c[0x0][0x208] ;  /* 0x0000820000047ab9 */ /* 0x000fe20000000a00 */
[----:B------:R-:W-:Y:S01]  /*0160*/  ULDC UR6, c[0x0][0x23c] ;  /* 0x00008f0000067ab9 */ /* 0x000fe20000000800 */
[----:B------:R-:W-:Y:S01]  /*0170*/  IMAD R3, R3, R2, R13 ;  /* 0x0000000203037224 */ /* 0x000fe200078e020d */
[----:B------:R-:W-:Y:S02]  /*0180*/  SHF.R.S32.HI R5, RZ, 0x1, R0 ;  /* 0x00000001ff057819 */ /* 0x000fe40000011400 */
[----:B------:R-:W1:Y:S08]  /*0190*/  LDC.64 R24, c[0x0][0x218] ;  /* 0x00008600ff187b82 */ /* 0x000e700000000a00 */
[----:B------:R-:W2:Y:S01]  /*01a0*/  LDC.64 R8, c[0x0][0x228] ;  /* 0x00008a00ff087b82 */ /* 0x000ea20000000a00 */
[----:B0-----:R-:W-:-:S04]  /*01b0*/  IMAD.WIDE R16, R3, 0x2, R16 ;  /* 0x0000000203107825 */ /* 0x001fc800078e0210 */
[----:B------:R-:W-:Y:S02]  /*01c0*/  IMAD.WIDE R18, R5, 0x4, R16 ;  /* 0x0000000405127825 */ /* 0x000fe400078e0210 */
[----:B------:R-:W3:Y:S02]  /*01d0*/  LDG.E.CONSTANT R17, desc[UR4][R16.64] ;  /* 0x0000000410117981 */ /* 0x000ee4000c1e9900 */
[----:B-1----:R-:W-:-:S04]  /*01e0*/  IMAD.WIDE R24, R3, 0x2, R24 ;  /* 0x0000000203187825 */ /* 0x002fc800078e0218 */
[C---:B------:R-:W-:Y:S02]  /*01f0*/  IMAD.WIDE R20, R5.reuse, 0x4, R18 ;  /* 0x0000000405147825 */ /* 0x040fe400078e0212 */
[----:B------:R-:W4:Y:S02]  /*0200*/  LDG.E.CONSTANT R19, desc[UR4][R18.64] ;  /* 0x0000000412137981 */ /* 0x000f24000c1e9900 */
[C---:B------:R-:W-:Y:S02]  /*0210*/  IMAD.WIDE R10, R5.reuse, 0x4, R24 ;  /* 0x00000004050a7825 */ /* 0x040fe400078e0218 */
[----:B------:R-:W5:Y:S02]  /*0220*/  LDG.E.CONSTANT R25, desc[UR4][R24.64] ;  /* 0x0000000418197981 */ /* 0x000f64000c1e9900 */
[C---:B------:R-:W-:Y:S02]  /*0230*/  IMAD.WIDE R22, R5.reuse, 0x4, R20 ;  /* 0x0000000405167825 */ /* 0x040fe400078e0214 */
[----:B------:R-:W5:Y:S02]  /*0240*/  LDG.E.CONSTANT R21, desc[UR4][R20.64] ;  /* 0x0000000414157981 */ /* 0x000f64000c1e9900 */
[----:B------:R-:W-:-:S02]  /*0250*/  IMAD.WIDE R6, R5, 0x4, R10 ;  /* 0x0000000405067825 */ /* 0x000fc400078e020a */
[----:B------:R-:W5:Y:S02]  /*0260*/  LDG.E.CONSTANT R23, desc[UR4][R22.64] ;  /* 0x0000000416177981 */ /* 0x000f64000c1e9900 */
[----:B------:R-:W-:Y:S02]  /*0270*/  IMAD.WIDE R4, R5, 0x4, R6 ;  /* 0x0000000405047825 */ /* 0x000fe400078e0206 */
[----:B------:R-:W5:Y:S04]  /*0280*/  LDG.E.CONSTANT R27, desc[UR4][R10.64] ;  /* 0x000000040a1b7981 */ /* 0x000f68000c1e9900 */
[----:B------:R-:W5:Y:S04]  /*0290*/  LDG.E.CONSTANT R29, desc[UR4][R6.64] ;  /* 0x00000004061d7981 */ /* 0x000f68000c1e9900 */
[----:B------:R0:W5:Y:S02]  /*02a0*/  LDG.E.CONSTANT R0, desc[UR4][R4.64] ;  /* 0x0000000404007981 */ /* 0x000164000c1e9900 */
[----:B0-----:R-:W0:Y:S01]  /*02b0*/  LDC.64 R4, c[0x0][0x220] ;  /* 0x00008800ff047b82 */ /* 0x001e220000000a00 */
[----:B------:R-:W-:Y:S01]  /*02c0*/  IMAD R15, R2, UR6, RZ ;  /* 0x00000006020f7c24 */ /* 0x000fe2000f8e02ff */
[----:B------:R-:W-:-:S02]  /*02d0*/  ULDC UR6, c[0x0][0x240] ;  /* 0x0000900000067ab9 */ /* 0x000fc40000000800 */
[----:B------:R-:W-:Y:S01]  /*02e0*/  IADD3 R3, R12, UR6, RZ ;  /* 0x000000060c037c10 */ /* 0x000fe2000fffe0ff */
[-C--:B------:R-:W-:Y:S01]  /*02f0*/  IMAD R13, R14, R15.reuse, R13 ;  /* 0x0000000f0e0d7224 */ /* 0x080fe200078e020d */
[----:B------:R-:W-:-:S03]  /*0300*/  LEA.HI R15, R15, R15, RZ, 0x1 ;  /* 0x0000000f0f0f7211 */ /* 0x000fc600078f08ff */
[----:B------:R-:W-:Y:S01]  /*0310*/  IMAD R13, R3, R2, R13 ;  /* 0x00000002030d7224 */ /* 0x000fe200078e020d */
[----:B------:R-:W-:-:S03]  /*0320*/  SHF.R.S32.HI R16, RZ, 0x1, R15 ;  /* 0x00000001ff107819 */ /* 0x000fc6000001140f */
[----:B0-----:R-:W-:-:S04]  /*0330*/  IMAD.WIDE R2, R13, 0x2, R4 ;  /* 0x000000020d027825 */ /* 0x001fc800078e0204 */
[----:B--2---:R-:W-:-:S04]  /*0340*/  IMAD.WIDE R4, R13, 0x2, R8 ;  /* 0x000000020d047825 */ /* 0x004fc800078e0208 */
[----:B------:R-:W-:-:S04]  /*0350*/  IMAD.WIDE R6, R16, 0x4, R2 ;  /* 0x0000000410067825 */ /* 0x000fc800078e0202 */
[----:B------:R-:W-:-:S04]  /*0360*/  IMAD.WIDE R8, R16, 0x4, R4 ;  /* 0x0000000410087825 */ /* 0x000fc800078e0204 */
[----:B------:R-:W-:-:S04]  /*0370*/  IMAD.WIDE R10, R16, 0x4, R6 ;  /* 0x00000004100a7825 */ /* 0x000fc800078e0206 */
[----:B------:R-:W-:-:S04]  /*0380*/  IMAD.WIDE R12, R16, 0x4, R8 ;  /* 0x00000004100c7825 */ /* 0x000fc800078e0208 */
[C---:B------:R-:W-:Y:S01]  /*0390*/  IMAD.WIDE R14, R16.reuse, 0x4, R10 ;  /* 0x00000004100e7825 */ /* 0x040fe200078e020a */
[----:B---3--:R0:W-:Y:S04]  /*03a0*/  STG.E desc[UR4][R2.64], R17 ;  /* 0x0000001102007986 */ /* 0x0081e8000c101904 */
[----:B----4-:R-:W-:Y:S01]  /*03b0*/  STG.E desc[UR4][R6.64], R19 ;  /* 0x0000001306007986 */ /* 0x010fe2000c101904 */
[----:B0-----:R-:W-:-:S03]  /*03c0*/  IMAD.WIDE R2, R16, 0x4, R12 ;  /* 0x0000000410027825 */ /* 0x001fc600078e020c */
[----:B-----5:R-:W-:Y:S04]  /*03d0*/  STG.E desc[UR4][R10.64], R21 ;  /* 0x000000150a007986 */ /* 0x020fe8000c101904 */
[----:B------:R-:W-:Y:S04]  /*03e0*/  STG.E desc[UR4][R14.64], R23 ;  /* 0x000000170e007986 */ /* 0x000fe8000c101904 */
[----:B------:R-:W-:Y:S04]  /*03f0*/  STG.E desc[UR4][R4.64], R25 ;  /* 0x0000001904007986 */ /* 0x000fe8000c101904 */
[----:B------:R-:W-:Y:S04]  /*0400*/  STG.E desc[UR4][R8.64], R27 ;  /* 0x0000001b08007986 */ /* 0x000fe8000c101904 */
[----:B------:R-:W-:Y:S04]  /*0410*/  STG.E desc[UR4][R12.64], R29 ;  /* 0x0000001d0c007986 */ /* 0x000fe8000c101904 */
[----:B------:R-:W-:Y:S01]  /*0420*/  STG.E desc[UR4][R2.64], R0 ;  /* 0x0000000002007986 */ /* 0x000fe2000c101904 */
[----:B------:R-:W-:Y:S05]  /*0430*/  EXIT ;  /* 0x000000000000794d */ /* 0x000fea0003800000 */
.L_x_0:
[----:B------:R-:W-:-:S00]  /*0440*/  BRA `(.L_x_0) ;  /* 0xfffffffc00fc7947 */ /* 0x000fc0000383ffff */
[----:B------:R-:W-:-:S00]  /*0450*/  NOP ;  /* 0x0000000000007918 */ /* 0x000fc00000000000 */
        /* <DEDUP_REMOVED lines=10> */
.L_x_1:


//--------------------- .nv.shared.reserved.0     --------------------------
	.section	.nv.shared.reserved.0,"aw",@nobits
	.weak		__nv_reservedSMEM_offset_0_alias
	.size		__nv_reservedSMEM_offset_0_alias, 0, 0
	.other		__nv_reservedSMEM_offset_0_alias,@"STO_CUDA_RESERVED_SHARED STV_DEFAULT"
__nv_reservedSMEM_offset_0_alias:
	.zero		0


//--------------------- .nv.global                --------------------------
	.section	.nv.global,"aw",@nobits
.nv.global:
	.type		_ZN39_INTERNAL_9ddcbd74_9_q_attn_cu_7f882fc14cuda3std3__48in_placeE,@object
	.size		_ZN39_INTERNAL_9ddcbd74_9_q_attn_cu_7f882fc14cuda3std3__48in_placeE,(_ZN39_INTERNAL_9ddcbd74_9_q_attn_cu_7f882fc14cuda3std6ranges3__45__cpo8distanceE - _ZN39_INTERNAL_9ddcbd74_9_q_attn_cu_7f882fc14cuda3std3__48in_placeE)
_ZN39_INTERNAL_9ddcbd74_9_q_attn_cu_7f882fc14cuda3std3__48in_placeE:
	.zero		1
	.type		_ZN39_INTERNAL_9ddcbd74_9_q_attn_cu_7f882fc14cuda3std6ranges3__45__cpo8distanceE,@object
	.size		_ZN39_INTERNAL_9ddcbd74_9_q_attn_cu_7f882fc14cuda3std6ranges3__45__cpo8distanceE,(_ZN39_INTERNAL_9ddcbd74_9_q_attn_cu_7f882fc14cuda3std3__45__cpo6cbeginE - _ZN39_INTERNAL_9ddcbd74_9_q_attn_cu_7f882fc14cuda3std6ranges3__45__cpo8distanceE)
_ZN39_INTERNAL_9ddcbd74_9_q_attn_cu_7f882fc14cuda3std6ranges3__45__cpo8distanceE:
	.zero		1
	.type		_ZN39_INTERNAL_9ddcbd74_9_q_attn_cu_7f882fc14cuda3std3__45__cpo6cbeginE,@object
	.size		_ZN39_INTERNAL_9ddcbd74_9_q_attn_cu_7f882fc14cuda3std3__45__cpo6cbeginE,(_ZN39_INTERNAL_9ddcbd74_9_q_attn_cu_7f882fc14cuda3std6ranges3__45__cpo7advanceE - _ZN39_INTERNAL_9ddcbd74_9_q_attn_cu_7f882fc14cuda3std3__45__cpo6cbeginE)
_ZN39_INTERNAL_9ddcbd74_9_q_attn_cu_7f882fc14cuda3std3__45__cpo6cbeginE:
	.zero		1
	.type		_ZN39_INTERNAL_9ddcbd74_9_q_attn_cu_7f882fc14cuda3std6ranges3__45__cpo7advanceE,@object
	.size		_ZN39_INTERNAL_9ddcbd74_9_q_attn_cu_7f882fc14cuda3std6ranges3__45__cpo7advanceE,(_ZN39_INTERNAL_9ddcbd74_9_q_attn_cu_7f882fc14cuda3std3__45__cpo7crbeginE - _ZN39_INTERNAL_9ddcbd74_9_q_attn_cu_7f882fc14cuda3std6ranges3__45__cpo7advanceE)
_ZN39_INTERNAL_9ddcbd74_9_q_attn_cu_7f882fc14cuda3std6ranges3__45__cpo7advanceE:
	.zero		1
	.type		_ZN39_INTERNAL_9ddcbd74_9_q_attn_cu_7f882fc14cuda3std3__45__cpo7crbeginE,@object
	.size		_ZN39_INTERNAL_9ddcbd74_9_q_attn_cu_7f882fc14cuda3std3__45__cpo7crbeginE,(_ZN39_INTERNAL_9ddcbd74_9_q_attn_cu_7f882fc14cuda3std6ranges3__45__cpo4dataE - _ZN39_INTERNAL_9ddcbd74_9_q_attn_cu_7f882fc14cuda3std3__45__cpo7crbeginE)
_ZN39_INTERNAL_9ddcbd74_9_q_attn_cu_7f882fc14cuda3std3__45__cpo7crbeginE:
	.zero		1
	.type		_ZN39_INTERNAL_9ddcbd74_9_q_attn_cu_7f882fc14cuda3std6ranges3__45__cpo4dataE,@object
	.size		_ZN39_INTERNAL_9ddcbd74_9_q_attn_cu_7f882fc14cuda3std6ranges3__45__cpo4dataE,(_ZN39_INTERNAL_9ddcbd74_9_q_attn_cu_7f882fc14cuda3std6ranges3__45__cpo5beginE - _ZN39_INTERNAL_9ddcbd74_9_q_attn_cu_7f882fc14cuda3std6ranges3__45__cpo4dataE)
_ZN39_INTERNAL_9ddcbd74_9_q_attn_cu_7f882fc14cuda3std6ranges3__45__cpo4dataE:
	.zero		1
	.type		_ZN39_INTERNAL_9ddcbd74_9_q_attn_cu_7f882fc14cuda3std6ranges3__45__cpo5beginE,@object
	.size		_ZN39_INTERNAL_9ddcbd74_9_q_attn_cu_7f882fc14cuda3std6ranges3__45__cpo5beginE,(_ZN39_INTERNAL_9ddcbd74_9_q_attn_cu_7f882fc14cuda3std3__441_GLOBAL__N__9ddcbd74_9_q_attn_cu_7f882fc16ignoreE - _ZN39_INTERNAL_9ddcbd74_9_q_attn_cu_7f882fc14cuda3std6ranges3__45__cpo5beginE)
_ZN39_INTERNAL_9ddcbd74_9_q_attn_cu_7f882fc14cuda3std6ranges3__45__cpo5beginE:
	.zero		1
	.type		_ZN39_INTERNAL_9ddcbd74_9_q_attn_cu_7f882fc14cuda3std3__441_GLOBAL__N__9ddcbd74_9_q_attn_cu_7f882fc16ignoreE,@object
	.size		_ZN39_INTERNAL_9ddcbd74_9_q_attn_cu_7f882fc14cuda3std3__441_GLOBAL__N__9ddcbd74_9_q_attn_cu_7f882fc16ignoreE,(_ZN39_INTERNAL_9ddcbd74_9_q_attn_cu_7f882fc14cuda3std6ranges3__45__cpo4sizeE - _ZN39_INTERNAL_9ddcbd74_9_q_attn_cu_7f882fc14cuda3std3__441_GLOBAL__N__9ddcbd74_9_q_attn_cu_7f882fc16ignoreE)
_ZN39_INTERNAL_9ddcbd74_9_q_attn_cu_7f882fc14cuda3std3__441_GLOBAL__N__9ddcbd74_9_q_attn_cu_7f882fc16ignoreE:
	.zero		1
	.type		_ZN39_INTERNAL_9ddcbd74_9_q_attn_cu_7f882fc14cuda3std6ranges3__45__cpo4sizeE,@object
	.size		_ZN39_INTERNAL_9ddcbd74_9_q_attn_cu_7f882fc14cuda3std6ranges3__45__cpo4sizeE,(_ZN39_INTERNAL_9ddcbd74_9_q_attn_cu_7f882fc14cuda3std3__45__cpo5beginE - _ZN39_INTERNAL_9ddcbd74_9_q_attn_cu_7f882fc14cuda3std6ranges3__45__cpo4sizeE)
_ZN39_INTERNAL_9ddcbd74_9_q_attn_cu_7f882fc14cuda3std6ranges3__45__cpo4sizeE:
	.zero		1
	.type		_ZN39_INTERNAL_9ddcbd74_9_q_attn_cu_7f882fc14cuda3std3__45__cpo5beginE,@object
	.size		_ZN39_INTERNAL_9ddcbd74_9_q_attn_cu_7f882fc14cuda3std3__45__cpo5beginE,(_ZN39_INTERNAL_9ddcbd74_9_q_attn_cu_7f882fc14cuda3std6ranges3__45__cpo6cbeginE - _ZN39_INTERNAL_9ddcbd74_9_q_attn_cu_7f882fc14cuda3std3__45__cpo5beginE)
_ZN39_INTERNAL_9ddcbd74_9_q_attn_cu_7f882fc14cuda3std3__45__cpo5beginE:
	.zero		1
	.type		_ZN39_INTERNAL_9ddcbd74_9_q_attn_cu_7f882fc14cuda3std6ranges3__45__cpo6cbeginE,@object
	.size		_ZN39_INTERNAL_9ddcbd74_9_q_attn_cu_7f882fc14cuda3std6ranges3__45__cpo6cbeginE,(_ZN39_INTERNAL_9ddcbd74_9_q_attn_cu_7f882fc14cuda3std3__45__cpo6rbeginE - _ZN39_INTERNAL_9ddcbd74_9_q_attn_cu_7f882fc14cuda3std6ranges3__45__cpo6cbeginE)
_ZN39_INTERNAL_9ddcbd74_9_q_attn_cu_7f882fc14cuda3std6ranges3__45__cpo6cbeginE:
	.zero		1
	.type		_ZN39_INTERNAL_9ddcbd74_9_q_attn_cu_7f882fc14cuda3std3__45__cpo6rbeginE,@object
	.size		_ZN39_INTERNAL_9ddcbd74_9_q_attn_cu_7f882fc14cuda3std3__45__cpo6rbeginE,(_ZN39_INTERNAL_9ddcbd74_9_q_attn_cu_7f882fc14cuda3std6ranges3__45__cpo4nextE - _ZN39_INTERNAL_9ddcbd74_9_q_attn_cu_7f882fc14cuda3std3__45__cpo6rbeginE)
_ZN39_INTERNAL_9ddcbd74_9_q_attn_cu_7f882fc14cuda3std3__45__cpo6rbeginE:
	.zero		1
	.type		_ZN39_INTERNAL_9ddcbd74_9_q_attn_cu_7f882fc14cuda3std6ranges3__45__cpo4nextE,@object
	.size		_ZN39_INTERNAL_9ddcbd74_9_q_attn_cu_7f882fc14cuda3std6ranges3__45__cpo4nextE,(_ZN39_INTERNAL_9ddcbd74_9_q_attn_cu_7f882fc14cuda3std6ranges3__45__cpo4swapE - _ZN39_INTERNAL_9ddcbd74_9_q_attn_cu_7f882fc14cuda3std6ranges3__45__cpo4nextE)
_ZN39_INTERNAL_9ddcbd74_9_q_attn_cu_7f882fc14cuda3std6ranges3__45__cpo4nextE:
	.zero		1
	.type		_ZN39_INTERNAL_9ddcbd74_9_q_attn_cu_7f882fc14cuda3std6ranges3__45__cpo4swapE,@object
	.size		_ZN39_INTERNAL_9ddcbd74_9_q_attn_cu_7f882fc14cuda3std6ranges3__45__cpo4swapE,(_ZN39_INTERNAL_9ddcbd74_9_q_attn_cu_7f882fc14cuda3std3__420unreachable_sentinelE - _ZN39_INTERNAL_9ddcbd74_9_q_attn_cu_7f882fc14cuda3std6ranges3__45__cpo4swapE)
_ZN39_INTERNAL_9ddcbd74_9_q_attn_cu_7f882fc14cuda3std6ranges3__45__cpo4swapE:
	.zero		1
	.type		_ZN39_INTERNAL_9ddcbd74_9_q_attn_cu_7f882fc14cuda3std3__420unreachable_sentinelE,@object
	.size		_ZN39_INTERNAL_9ddcbd74_9_q_attn_cu_7f882fc14cuda3std3__420unreachable_sentinelE,(_ZN39_INTERNAL_9ddcbd74_9_q_attn_cu_7f882fc16thrust23THRUST_300001_SM_900_NS6system6detail10sequential3seqE - _ZN39_INTERNAL_9ddcbd74_9_q_attn_cu_7f882fc14cuda3std3__420unreachable_sentinelE)
_ZN39_INTERNAL_9ddcbd74_9_q_attn_cu_7f882fc14cuda3std3__420unreachable_sentinelE:
	.zero		1
	.type		_ZN39_INTERNAL_9ddcbd74_9_q_attn_cu_7f882fc16thrust23THRUST_300001_SM_900_NS6system6detail10sequential3seqE,@object
	.size		_ZN39_INTERNAL_9ddcbd74_9_q_attn_cu_7f882fc16thrust23THRUST_300001_SM_900_NS6system6detail10sequential3seqE,(_ZN39_INTERNAL_9ddcbd74_9_q_attn_cu_7f882fc14cuda3std3__45__cpo4cendE - _ZN39_INTERNAL_9ddcbd74_9_q_attn_cu_7f882fc16thrust23THRUST_300001_SM_900_NS6system6detail10sequential3seqE)
_ZN39_INTERNAL_9ddcbd74_9_q_attn_cu_7f882fc16thrust23THRUST_300001_SM_900_NS6system6detail10sequential3seqE:
	.zero		1
	.type		_ZN39_INTERNAL_9ddcbd74_9_q_attn_cu_7f882fc14cuda3std3__45__cpo4cendE,@object
	.size		_ZN39_INTERNAL_9ddcbd74_9_q_attn_cu_7f882fc14cuda3std3__45__cpo4cendE,(_ZN39_INTERNAL_9ddcbd74_9_q_attn_cu_7f882fc14cuda3std6ranges3__45__cpo9iter_swapE - _ZN39_INTERNAL_9ddcbd74_9_q_attn_cu_7f882fc14cuda3std3__45__cpo4cendE)
_ZN39_INTERNAL_9ddcbd74_9_q_attn_cu_7f882fc14cuda3std3__45__cpo4cendE:
	.zero		1
	.type		_ZN39_INTERNAL_9ddcbd74_9_q_attn_cu_7f882fc14cuda3std6ranges3__45__cpo9iter_swapE,@object
	.size		_ZN39_INTERNAL_9ddcbd74_9_q_attn_cu_7f882fc14cuda3std6ranges3__45__cpo9iter_swapE,(_ZN39_INTERNAL_9ddcbd74_9_q_attn_cu_7f882fc14cuda3std3__45__cpo5crendE - _ZN39_INTERNAL_9ddcbd74_9_q_attn_cu_7f882fc14cuda3std6ranges3__45__cpo9iter_swapE)
_ZN39_INTERNAL_9ddcbd74_9_q_attn_cu_7f882fc14cuda3std6ranges3__45__cpo9iter_swapE:
	.zero		1
	.type		_ZN39_INTERNAL_9ddcbd74_9_q_attn_cu_7f882fc14cuda3std3__45__cpo5crendE,@object
	.size		_ZN39_INTERNAL_9ddcbd74_9_q_attn_cu_7f882fc14cuda3std3__45__cpo5crendE,(_ZN39_INTERNAL_9ddcbd74_9_q_attn_cu_7f882fc14cuda3std6ranges3__45__cpo5cdataE - _ZN39_INTERNAL_9ddcbd74_9_q_attn_cu_7f882fc14cuda3std3__45__cpo5crendE)
_ZN39_INTERNAL_9ddcbd74_9_q_attn_cu_7f882fc14cuda3std3__45__cpo5crendE:
	.zero		1
	.type		_ZN39_INTERNAL_9ddcbd74_9_q_attn_cu_7f882fc14cuda3std6ranges3__45__cpo5cdataE,@object
	.size		_ZN39_INTERNAL_9ddcbd74_9_q_attn_cu_7f882fc14cuda3std6ranges3__45__cpo5cdataE,(_ZN39_INTERNAL_9ddcbd74_9_q_attn_cu_7f882fc14cuda3std6ranges3__45__cpo3endE - _ZN39_INTERNAL_9ddcbd74_9_q_attn_cu_7f882fc14cuda3std6ranges3__45__cpo5cdataE)
_ZN39_INTERNAL_9ddcbd74_9_q_attn_cu_7f882fc14cuda3std6ranges3__45__cpo5cdataE:
	.zero		1
	.type		_ZN39_INTERNAL_9ddcbd74_9_q_attn_cu_7f882fc14cuda3std6ranges3__45__cpo3endE,@object
	.size		_ZN39_INTERNAL_9ddcbd74_9_q_attn_cu_7f882fc14cuda3std6ranges3__45__cpo3endE,(_ZN39_INTERNAL_9ddcbd74_9_q_attn_cu_7f882fc14cuda3std3__419piecewise_constructE - _ZN39_INTERNAL_9ddcbd74_9_q_attn_cu_7f882fc14cuda3std6ranges3__45__cpo3endE)
_ZN39_INTERNAL_9ddcbd74_9_q_attn_cu_7f882fc14cuda3std6ranges3__45__cpo3endE:
	.zero		1
	.type		_ZN39_INTERNAL_9ddcbd74_9_q_attn_cu_7f882fc14cuda3std3__419piecewise_constructE,@object
	.size		_ZN39_INTERNAL_9ddcbd74_9_q_attn_cu_7f882fc14cuda3std3__419piecewise_constructE,(_ZN39_INTERNAL_9ddcbd74_9_q_attn_cu_7f882fc14cuda3std6ranges3__45__cpo5ssizeE - _ZN39_INTERNAL_9ddcbd74_9_q_attn_cu_7f882fc14cuda3std3__419piecewise_constructE)
_ZN39_INTERNAL_9ddcbd74_9_q_attn_cu_7f882fc14cuda3std3__419piecewise_constructE:
	.zero		1
	.type		_ZN39_INTERNAL_9ddcbd74_9_q_attn_cu_7f882fc14cuda3std6ranges3__45__cpo5ssizeE,@object
	.size		_ZN39_INTERNAL_9ddcbd74_9_q_attn_cu_7f882fc14cuda3std6ranges3__45__cpo5ssizeE,(_ZN39_INTERNAL_9ddcbd74_9_q_attn_cu_7f882fc14cuda3std3__45__cpo3endE - _ZN39_INTERNAL_9ddcbd74_9_q_attn_cu_7f882fc14cuda3std6ranges3__45__cpo5ssizeE)
_ZN39_INTERNAL_9ddcbd74_9_q_attn_cu_7f882fc14cuda3std6ranges3__45__cpo5ssizeE:
	.zero		1
	.type		_ZN39_INTERNAL_9ddcbd74_9_q_attn_cu_7f882fc14cuda3std3__45__cpo3endE,@object
	.size		_ZN39_INTERNAL_9ddcbd74_9_q_attn_cu_7f882fc14cuda3std3__45__cpo3endE,(_ZN39_INTERNAL_9ddcbd74_9_q_attn_cu_7f882fc14cuda3std6ranges3__45__cpo4cendE - _ZN39_INTERNAL_9ddcbd74_9_q_attn_cu_7f882fc14cuda3std3__45__cpo3endE)
_ZN39_INTERNAL_9ddcbd74_9_q_attn_cu_7f882fc14cuda3std3__45__cpo3endE:
	.zero		1
	.type		_ZN39_INTERNAL_9ddcbd74_9_q_attn_cu_7f882fc14cuda3std6ranges3__45__cpo4cendE,@object
	.size		_ZN39_INTERNAL_9ddcbd74_9_q_attn_cu_7f882fc14cuda3std6ranges3__45__cpo4cendE,(_ZN39_INTERNAL_9ddcbd74_9_q_attn_cu_7f882fc14cuda3std3__45__cpo4rendE - _ZN39_INTERNAL_9ddcbd74_9_q_attn_cu_7f882fc14cuda3std6ranges3__45__cpo4cendE)
_ZN39_INTERNAL_9ddcbd74_9_q_attn_cu_7f882fc14cuda3std6ranges3__45__cpo4cendE:
	.zero		1
	.type		_ZN39_INTERNAL_9ddcbd74_9_q_attn_cu_7f882fc14cuda3std3__45__cpo4rendE,@object
	.size		_ZN39_INTERNAL_9ddcbd74_9_q_attn_cu_7f882fc14cuda3std3__45__cpo4rendE,(_ZN39_INTERNAL_9ddcbd74_9_q_attn_cu_7f882fc14cuda3std6ranges3__45__cpo4prevE - _ZN39_INTERNAL_9ddcbd74_9_q_attn_cu_7f882fc14cuda3std3__45__cpo4rendE)
_ZN39_INTERNAL_9ddcbd74_9_q_attn_cu_7f882fc14cuda3std3__45__cpo4rendE:
	.zero		1
	.type		_ZN39_INTERNAL_9ddcbd74_9_q_attn_cu_7f882fc14cuda3std6ranges3__45__cpo4prevE,@object
	.size		_ZN39_INTERNAL_9ddcbd74_9_q_attn_cu_7f882fc14cuda3std6ranges3__45__cpo4prevE,(_ZN39_INTERNAL_9ddcbd74_9_q_attn_cu_7f882fc14cuda3std6ranges3__45__cpo9iter_moveE - _ZN39_INTERNAL_9ddcbd74_9_q_attn_cu_7f882fc14cuda3std6ranges3__45__cpo4prevE)
_ZN39_INTERNAL_9ddcbd74_9_q_attn_cu_7f882fc14cuda3std6ranges3__45__cpo4prevE:
	.zero		1
	.type		_ZN39_INTERNAL_9ddcbd74_9_q_attn_cu_7f882fc14cuda3std6ranges3__45__cpo9iter_moveE,@object
	.size		_ZN39_INTERNAL_9ddcbd74_9_q_attn_cu_7f882fc14cuda3std6ranges3__45__cpo9iter_moveE,(.L_13 - _ZN39_INTERNAL_9ddcbd74_9_q_attn_cu_7f882fc14cuda3std6ranges3__45__cpo9iter_moveE)
_ZN39_INTERNAL_9ddcbd74_9_q_attn_cu_7f882fc14cuda3std6ranges3__45__cpo9iter_moveE:
	.zero		1
.L_13:


//--------------------- .nv.constant0._Z19update_cache_kernelPK6__halfS1_PS_S2_iiiii --------------------------
	.section	.nv.constant0._Z19update_cache_kernelPK6__halfS1_PS_S2_iiiii,"a",@progbits
	.sectionflags	@""
	.align	4
.nv.constant0._Z19update_cache_kernelPK6__halfS1_PS_S2_iiiii:
	.zero		580


//--------------------- SYMBOLS --------------------------

	.type		.nv.reservedSmem.offset0,@object
	.size		.nv.reservedSmem.offset0,0x4
